//
// Generated by NVIDIA NVVM Compiler
//
// Compiler Build ID: CL-36424714
// Cuda compilation tools, release 13.0, V13.0.88
// Based on NVVM 20.0.0
//

.version 9.0
.target sm_100
.address_size 64

	// .globl	_Z15XnorPopCntAccumPfS_

.visible .entry _Z15XnorPopCntAccumPfS_(
	.param .u64 .ptr .align 1 _Z15XnorPopCntAccumPfS__param_0,
	.param .u64 .ptr .align 1 _Z15XnorPopCntAccumPfS__param_1
)
{
	.reg .pred 	%p<2>;
	.reg .b32 	%r<6>;
	.reg .b32 	%f<69>;
	.reg .b64 	%rd<8>;

	ld.param.u64 	%rd2, [_Z15XnorPopCntAccumPfS__param_0];
	ld.param.u64 	%rd3, [_Z15XnorPopCntAccumPfS__param_1];
	cvta.to.global.u64 	%rd4, %rd3;
	cvta.to.global.u64 	%rd5, %rd2;
	mov.u32 	%r4, %tid.x;
	mul.wide.u32 	%rd6, %r4, 4;
	add.s64 	%rd7, %rd5, %rd6;
	ld.global.f32 	%f1, [%rd7];
	add.s64 	%rd1, %rd4, %rd6;
	ld.global.f32 	%f68, [%rd1];
	mov.b32 	%r5, 0;
$L__BB0_1:
	add.f32 	%f5, %f1, %f68;
	add.f32 	%f6, %f1, %f5;
	add.f32 	%f7, %f1, %f6;
	add.f32 	%f8, %f1, %f7;
	add.f32 	%f9, %f1, %f8;
	add.f32 	%f10, %f1, %f9;
	add.f32 	%f11, %f1, %f10;
	add.f32 	%f12, %f1, %f11;
	add.f32 	%f13, %f1, %f12;
	add.f32 	%f14, %f1, %f13;
	add.f32 	%f15, %f1, %f14;
	add.f32 	%f16, %f1, %f15;
	add.f32 	%f17, %f1, %f16;
	add.f32 	%f18, %f1, %f17;
	add.f32 	%f19, %f1, %f18;
	add.f32 	%f20, %f1, %f19;
	add.f32 	%f21, %f1, %f20;
	add.f32 	%f22, %f1, %f21;
	add.f32 	%f23, %f1, %f22;
	add.f32 	%f24, %f1, %f23;
	add.f32 	%f25, %f1, %f24;
	add.f32 	%f26, %f1, %f25;
	add.f32 	%f27, %f1, %f26;
	add.f32 	%f28, %f1, %f27;
	add.f32 	%f29, %f1, %f28;
	add.f32 	%f30, %f1, %f29;
	add.f32 	%f31, %f1, %f30;
	add.f32 	%f32, %f1, %f31;
	add.f32 	%f33, %f1, %f32;
	add.f32 	%f34, %f1, %f33;
	add.f32 	%f35, %f1, %f34;
	add.f32 	%f36, %f1, %f35;
	add.f32 	%f37, %f1, %f36;
	add.f32 	%f38, %f1, %f37;
	add.f32 	%f39, %f1, %f38;
	add.f32 	%f40, %f1, %f39;
	add.f32 	%f41, %f1, %f40;
	add.f32 	%f42, %f1, %f41;
	add.f32 	%f43, %f1, %f42;
	add.f32 	%f44, %f1, %f43;
	add.f32 	%f45, %f1, %f44;
	add.f32 	%f46, %f1, %f45;
	add.f32 	%f47, %f1, %f46;
	add.f32 	%f48, %f1, %f47;
	add.f32 	%f49, %f1, %f48;
	add.f32 	%f50, %f1, %f49;
	add.f32 	%f51, %f1, %f50;
	add.f32 	%f52, %f1, %f51;
	add.f32 	%f53, %f1, %f52;
	add.f32 	%f54, %f1, %f53;
	add.f32 	%f55, %f1, %f54;
	add.f32 	%f56, %f1, %f55;
	add.f32 	%f57, %f1, %f56;
	add.f32 	%f58, %f1, %f57;
	add.f32 	%f59, %f1, %f58;
	add.f32 	%f60, %f1, %f59;
	add.f32 	%f61, %f1, %f60;
	add.f32 	%f62, %f1, %f61;
	add.f32 	%f63, %f1, %f62;
	add.f32 	%f64, %f1, %f63;
	add.f32 	%f65, %f1, %f64;
	add.f32 	%f66, %f1, %f65;
	add.f32 	%f67, %f1, %f66;
	add.f32 	%f68, %f1, %f67;
	add.s32 	%r5, %r5, 64;
	setp.ne.s32 	%p1, %r5, 16777216;
	@%p1 bra 	$L__BB0_1;
	st.global.f32 	[%rd1], %f68;
	ret;

}


// ===== COMPILED SASS (sm_100) =====

	.target	sm_100

	.elftype	@"ET_EXEC"


//--------------------- .note.nv.tkinfo           --------------------------
	.section	.note.nv.tkinfo,"",@"SHT_NOTE"
	.sectionflags	@"SHF_NOTE_NV_TKINFO"
	.tkinfo
        /*0018*/ 	.word	0x00000002
        /*0030*/ 	.string	""
        /*0030*/ 	.string	"ptxas"
        /*0030*/ 	.string	"Cuda compilation tools, release 13.0, V13.0.88"
        /*0030*/ 	.string	"Build cuda_13.0.r13.0/compiler.36424714_0"
        /*0030*/ 	.string	"-arch sm_100 -m 64 "



//--------------------- .note.nv.cuinfo           --------------------------
	.section	.note.nv.cuinfo,"",@"SHT_NOTE"
	.sectionflags	@"SHF_NOTE_NV_CUINFO"
        /*0018*/ 	.short	0x0002
        /*001a*/ 	.short	0x0064
        /*001c*/ 	.short	0x0082
	.zero		2


//--------------------- .nv.info                  --------------------------
	.section	.nv.info,"",@"SHT_CUDA_INFO"
	.align	4


	//----- nvinfo : EIATTR_REGCOUNT
	.align		4
        /*0000*/ 	.byte	0x04, 0x2f
        /*0002*/ 	.short	(.L_1 - .L_0)
	.align		4
.L_0:
        /*0004*/ 	.word	index@(_Z15XnorPopCntAccumPfS_)
        /*0008*/ 	.word	0x0000000a


	//----- nvinfo : EIATTR_FRAME_SIZE
	.align		4
.L_1:
        /*000c*/ 	.byte	0x04, 0x11
        /*000e*/ 	.short	(.L_3 - .L_2)
	.align		4
.L_2:
        /*0010*/ 	.word	index@(_Z15XnorPopCntAccumPfS_)
        /*0014*/ 	.word	0x00000000


	//----- nvinfo : EIATTR_MIN_STACK_SIZE
	.align		4
.L_3:
        /*0018*/ 	.byte	0x04, 0x12
        /*001a*/ 	.short	(.L_5 - .L_4)
	.align		4
.L_4:
        /*001c*/ 	.word	index@(_Z15XnorPopCntAccumPfS_)
        /*0020*/ 	.word	0x00000000
.L_5:


//--------------------- .nv.compat                --------------------------
	.section	.nv.compat,"",@"SHT_CUDA_COMPAT_INFO"
	.align	4
        /*0000*/ 	.byte	0x02, 0x09, 0x00, 0x00, 0x02, 0x02, 0x01, 0x00, 0x02, 0x05, 0x05, 0x00, 0x03, 0x07, 0x01, 0x01
        /*0010*/ 	.byte	0x02, 0x03, 0x00, 0x00, 0x02, 0x06, 0x01, 0x00, 0x04, 0x0b, 0x08, 0x00, 0x09, 0x00, 0x00, 0x00
        /*0020*/ 	.byte	0x00, 0x00, 0x00, 0x00


//--------------------- .nv.info._Z15XnorPopCntAccumPfS_ --------------------------
	.section	.nv.info._Z15XnorPopCntAccumPfS_,"",@"SHT_CUDA_INFO"
	.sectionflags	@""
	.align	4


	//----- nvinfo : EIATTR_CUDA_API_VERSION
	.align		4
        /*0000*/ 	.byte	0x04, 0x37
        /*0002*/ 	.short	(.L_7 - .L_6)
.L_6:
        /*0004*/ 	.word	0x00000082


	//----- nvinfo : EIATTR_KPARAM_INFO
	.align		4
.L_7:
        /*0008*/ 	.byte	0x04, 0x17
        /*000a*/ 	.short	(.L_9 - .L_8)
.L_8:
        /*000c*/ 	.word	0x00000000
        /*0010*/ 	.short	0x0001
        /*0012*/ 	.short	0x0008
        /*0014*/ 	.byte	0x00, 0xf5, 0x21, 0x00


	//----- nvinfo : EIATTR_KPARAM_INFO
	.align		4
.L_9:
        /*0018*/ 	.byte	0x04, 0x17
        /*001a*/ 	.short	(.L_11 - .L_10)
.L_10:
        /*001c*/ 	.word	0x00000000
        /*0020*/ 	.short	0x0000
        /*0022*/ 	.short	0x0000
        /*0024*/ 	.byte	0x00, 0xf5, 0x21, 0x00


	//----- nvinfo : EIATTR_SPARSE_MMA_MASK
	.align		4
.L_11:
        /*0028*/ 	.byte	0x03, 0x50
        /*002a*/ 	.short	0x0000


	//----- nvinfo : EIATTR_MAXREG_COUNT
	.align		4
        /*002c*/ 	.byte	0x03, 0x1b
        /*002e*/ 	.short	0x00ff


	//----- nvinfo : EIATTR_MERCURY_ISA_VERSION
	.align		4
        /*0030*/ 	.byte	0x03, 0x5f
        /*0032*/ 	.short	0x0101


	//----- nvinfo : EIATTR_VRC_CTA_INIT_COUNT
	.align		4
        /*0034*/ 	.byte	0x02, 0x4a
	.zero		1
	.zero		1


	//----- nvinfo : EIATTR_EXIT_INSTR_OFFSETS
	.align		4
        /*0038*/ 	.byte	0x04, 0x1c
        /*003a*/ 	.short	(.L_13 - .L_12)


	//   ....[0]....
.L_12:
        /*003c*/ 	.word	0x000010e0


	//----- nvinfo : EIATTR_CBANK_PARAM_SIZE
	.align		4
.L_13:
        /*0040*/ 	.byte	0x03, 0x19
        /*0042*/ 	.short	0x0010


	//----- nvinfo : EIATTR_PARAM_CBANK
	.align		4
        /*0044*/ 	.byte	0x04, 0x0a
        /*0046*/ 	.short	(.L_15 - .L_14)
	.align		4
.L_14:
        /*0048*/ 	.word	index@(.nv.constant0._Z15XnorPopCntAccumPfS_)
        /*004c*/ 	.short	0x0380
        /*004e*/ 	.short	0x0010


	//----- nvinfo : EIATTR_SW_WAR
	.align		4
.L_15:
        /*0050*/ 	.byte	0x04, 0x36
        /*0052*/ 	.short	(.L_17 - .L_16)
.L_16:
        /*0054*/ 	.word	0x00000008
.L_17:


//--------------------- .nv.callgraph             --------------------------
	.section	.nv.callgraph,"",@"SHT_CUDA_CALLGRAPH"
	.align	4
	.sectionentsize	8
	.align		4
        /*0000*/ 	.word	0x00000000
	.align		4
        /*0004*/ 	.word	0xffffffff
	.align		4
        /*0008*/ 	.word	0x00000000
	.align		4
        /*000c*/ 	.word	0xfffffffe
	.align		4
        /*0010*/ 	.word	0x00000000
	.align		4
        /*0014*/ 	.word	0xfffffffd
	.align		4
        /*0018*/ 	.word	0x00000000
	.align		4
        /*001c*/ 	.word	0xfffffffc


//--------------------- .text._Z15XnorPopCntAccumPfS_ --------------------------
	.section	.text._Z15XnorPopCntAccumPfS_,"ax",@progbits
	.align	128
        .global         _Z15XnorPopCntAccumPfS_
        .type           _Z15XnorPopCntAccumPfS_,@function
        .size           _Z15XnorPopCntAccumPfS_,(.L_x_2 - _Z15XnorPopCntAccumPfS_)
        .other          _Z15XnorPopCntAccumPfS_,@"STO_CUDA_ENTRY STV_DEFAULT"
_Z15XnorPopCntAccumPfS_:
.text._Z15XnorPopCntAccumPfS_:
[----:B------:R-:W-:Y:S01]  /*0000*/  LDC R1, c[0x0][0x37c] ;  /* 0x0000df00ff017b82 */ /* 0x000fe20000000800 */
[----:B------:R-:W0:Y:S07]  /*0010*/  S2R R7, SR_TID.X ;  /* 0x0000000000077919 */ /* 0x000e2e0000002100 */
[----:B------:R-:W0:Y:S01]  /*0020*/  LDC.64 R4, c[0x0][0x380] ;  /* 0x0000e000ff047b82 */ /* 0x000e220000000a00 */
[----:B------:R-:W1:Y:S07]  /*0030*/  LDCU.64 UR6, c[0x0][0x358] ;  /* 0x00006b00ff0677ac */ /* 0x000e6e0008000a00 */
[----:B------:R-:W2:Y:S01]  /*0040*/  LDC.64 R2, c[0x0][0x388] ;  /* 0x0000e200ff027b82 */ /* 0x000ea20000000a00 */
[----:B0-----:R-:W-:-:S04]  /*0050*/  IMAD.WIDE.U32 R4, R7, 0x4, R4 ;  /* 0x0000000407047825 */ /* 0x001fc800078e0004 */
[----:B--2---:R-:W-:Y:S01]  /*0060*/  IMAD.WIDE.U32 R2, R7, 0x4, R2 ;  /* 0x0000000407027825 */ /* 0x004fe200078e0002 */
[----:B-1----:R0:W5:Y:S04]  /*0070*/  LDG.E R0, desc[UR6][R4.64] ;  /* 0x0000000604007981 */ /* 0x002168000c1e1900 */
[----:B------:R0:W5:Y:S01]  /*0080*/  LDG.E R7, desc[UR6][R2.64] ;  /* 0x0000000602077981 */ /* 0x000162000c1e1900 */
[----:B------:R-:W-:-:S05]  /*0090*/  UMOV UR4, URZ ;  /* 0x000000ff00047c82 */ /* 0x000fca0008000000 */
.L_x_0:
[----:B-----5:R-:W-:Y:S01]  /*00a0*/  FADD R7, R0, R7 ;  /* 0x0000000700077221 */ /* 0x020fe20000000000 */
[----:B------:R-:W-:-:S03]  /*00b0*/  UIADD3 UR4, UPT, UPT, UR4, 0x100, URZ ;  /* 0x0000010004047890 */ /* 0x000fc6000fffe0ff */
[----:B------:R-:W-:Y:S01]  /*00c0*/  FADD R7, R0, R7 ;  /* 0x0000000700077221 */ /* 0x000fe20000000000 */
[----:B------:R-:W-:-:S03]  /*00d0*/  UISETP.NE.AND UP0, UPT, UR4, 0x1000000, UPT ;  /* 0x010000000400788c */ /* 0x000fc6000bf05270 */
[----:B------:R-:W-:-:S04]  /*00e0*/  FADD R7, R0, R7 ;  /* 0x0000000700077221 */ /* 0x000fc80000000000 */
        /* <DEDUP_REMOVED lines=188> */
[----:B0-----:R-:W-:-:S04]  /*0cb0*/  FADD R5, R0, R7 ;  /* 0x0000000700057221 */ /* 0x001fc80000000000 */
        /* <DEDUP_REMOVED lines=63> */
[----:B------:R-:W-:Y:S01]  /*10b0*/  FADD R7, R0, R5 ;  /* 0x0000000500077221 */ /* 0x000fe20000000000 */
[----:B------:R-:W-:Y:S06]  /*10c0*/  BRA.U UP0, `(.L_x_0) ;  /* 0xffffffed00f47547 */ /* 0x000fec000b83ffff */
[----:B------:R-:W-:Y:S01]  /*10d0*/  STG.E desc[UR6][R2.64], R7 ;  /* 0x0000000702007986 */ /* 0x000fe2000c101906 */
[----:B------:R-:W-:Y:S05]  /*10e0*/  EXIT ;  /* 0x000000000000794d */ /* 0x000fea0003800000 */
.L_x_1:
[----:B------:R-:W-:-:S00]  /*10f0*/  BRA `(.L_x_1) ;  /* 0xfffffffc00fc7947 */ /* 0x000fc0000383ffff */
[----:B------:R-:W-:-:S00]  /*1100*/  NOP ;  /* 0x0000000000007918 */ /* 0x000fc00000000000 */
[----:B------:R-:W-:-:S00]  /*1110*/  NOP ;  /* 0x0000000000007918 */ /* 0x000fc00000000000 */
[----:B------:R-:W-:-:S00]  /*1120*/  NOP ;  /* 0x0000000000007918 */ /* 0x000fc00000000000 */
[----:B------:R-:W-:-:S00]  /*1130*/  NOP ;  /* 0x0000000000007918 */ /* 0x000fc00000000000 */
[----:B------:R-:W-:-:S00]  /*1140*/  NOP ;  /* 0x0000000000007918 */ /* 0x000fc00000000000 */
[----:B------:R-:W-:-:S00]  /*1150*/  NOP ;  /* 0x0000000000007918 */ /* 0x000fc00000000000 */
[----:B------:R-:W-:-:S00]  /*1160*/  NOP ;  /* 0x0000000000007918 */ /* 0x000fc00000000000 */
[----:B------:R-:W-:-:S00]  /*1170*/  NOP ;  /* 0x0000000000007918 */ /* 0x000fc00000000000 */
.L_x_2:


//--------------------- .nv.shared.reserved.0     --------------------------
	.section	.nv.shared.reserved.0,"aw",@nobits
	.weak		__nv_reservedSMEM_offset_0_alias
	.size		__nv_reservedSMEM_offset_0_alias, 0, 64
	.other		__nv_reservedSMEM_offset_0_alias,@"STO_CUDA_RESERVED_SHARED STV_DEFAULT"
__nv_reservedSMEM_offset_0_alias:
	.zero		0
	.zero		64


//--------------------- .nv.constant0._Z15XnorPopCntAccumPfS_ --------------------------
	.section	.nv.constant0._Z15XnorPopCntAccumPfS_,"a",@progbits
	.sectionflags	@""
	.align	4
.nv.constant0._Z15XnorPopCntAccumPfS_:
	.zero		912


//--------------------- SYMBOLS --------------------------

	.type		.nv.reservedSmem.offset0,@object
	.size		.nv.reservedSmem.offset0,0x4
